	.headerflags	@"EF_CUDA_TEXMODE_UNIFIED EF_CUDA_64BIT_ADDRESS EF_CUDA_ACCELERATORS EF_CUDA_SM90 EF_CUDA_VIRTUAL_SM(EF_CUDA_SM90)"
	.elftype	@"ET_EXEC"


//--------------------- .nv.info                  --------------------------
	.section	.nv.info,"",@"SHT_CUDA_INFO"
	.align	4


	//----- nvinfo : EIATTR_REGCOUNT
	.align		4
        /*0000*/ 	.byte	0x04, 0x2f
        /*0002*/ 	.short	(.L_3 - .L_2)
	.align		4
.L_2:
        /*0004*/ 	.word	index@(triton_poi_fused__native_batch_norm_legit_no_training_add_1)
        /*0008*/ 	.word	0x00000017


	//----- nvinfo : EIATTR_MIN_STACK_SIZE
	.align		4
.L_3:
        /*000c*/ 	.byte	0x04, 0x12
        /*000e*/ 	.short	(.L_5 - .L_4)
	.align		4
.L_4:
        /*0010*/ 	.word	index@(triton_poi_fused__native_batch_norm_legit_no_training_add_1)
        /*0014*/ 	.word	0x00000000


	//----- nvinfo : EIATTR_FRAME_SIZE
	.align		4
.L_5:
        /*0018*/ 	.byte	0x04, 0x11
        /*001a*/ 	.short	(.L_7 - .L_6)
	.align		4
.L_6:
        /*001c*/ 	.word	index@(triton_poi_fused__native_batch_norm_legit_no_training_add_1)
        /*0020*/ 	.word	0x00000000


	//----- nvinfo : EIATTR_MIN_STACK_SIZE
	.align		4
.L_7:
        /*0024*/ 	.byte	0x04, 0x12
        /*0026*/ 	.short	(.L_9 - .L_8)
	.align		4
.L_8:
        /*0028*/ 	.word	index@(triton_poi_fused__native_batch_norm_legit_no_training_add_1)
        /*002c*/ 	.word	0x00000000
.L_9:


//--------------------- .nv.info.triton_poi_fused__native_batch_norm_legit_no_training_add_1 --------------------------
	.section	.nv.info.triton_poi_fused__native_batch_norm_legit_no_training_add_1,"",@"SHT_CUDA_INFO"
	.sectionflags	@""
	.align	4


	//----- nvinfo : EIATTR_CUDA_API_VERSION
	.align		4
        /*0000*/ 	.byte	0x04, 0x37
        /*0002*/ 	.short	(.L_11 - .L_10)
.L_10:
        /*0004*/ 	.word	0x0000007c


	//----- nvinfo : EIATTR_KPARAM_INFO
	.align		4
.L_11:
        /*0008*/ 	.byte	0x04, 0x17
        /*000a*/ 	.short	(.L_13 - .L_12)
.L_12:
        /*000c*/ 	.word	0x00000000
        /*0010*/ 	.short	0x0007
        /*0012*/ 	.short	0x0038
        /*0014*/ 	.byte	0x00, 0xf0, 0x11, 0x00


	//----- nvinfo : EIATTR_KPARAM_INFO
	.align		4
.L_13:
        /*0018*/ 	.byte	0x04, 0x17
        /*001a*/ 	.short	(.L_15 - .L_14)
.L_14:
        /*001c*/ 	.word	0x00000000
        /*0020*/ 	.short	0x0006
        /*0022*/ 	.short	0x0030
        /*0024*/ 	.byte	0x00, 0xf4, 0x21, 0x00


	//----- nvinfo : EIATTR_KPARAM_INFO
	.align		4
.L_15:
        /*0028*/ 	.byte	0x04, 0x17
        /*002a*/ 	.short	(.L_17 - .L_16)
.L_16:
        /*002c*/ 	.word	0x00000000
        /*0030*/ 	.short	0x0005
        /*0032*/ 	.short	0x0028
        /*0034*/ 	.byte	0x00, 0xf4, 0x21, 0x00


	//----- nvinfo : EIATTR_KPARAM_INFO
	.align		4
.L_17:
        /*0038*/ 	.byte	0x04, 0x17
        /*003a*/ 	.short	(.L_19 - .L_18)
.L_18:
        /*003c*/ 	.word	0x00000000
        /*0040*/ 	.short	0x0004
        /*0042*/ 	.short	0x0020
        /*0044*/ 	.byte	0x00, 0xf4, 0x21, 0x00


	//----- nvinfo : EIATTR_KPARAM_INFO
	.align		4
.L_19:
        /*0048*/ 	.byte	0x04, 0x17
        /*004a*/ 	.short	(.L_21 - .L_20)
.L_20:
        /*004c*/ 	.word	0x00000000
        /*0050*/ 	.short	0x0003
        /*0052*/ 	.short	0x0018
        /*0054*/ 	.byte	0x00, 0xf4, 0x21, 0x00


	//----- nvinfo : EIATTR_KPARAM_INFO
	.align		4
.L_21:
        /*0058*/ 	.byte	0x04, 0x17
        /*005a*/ 	.short	(.L_23 - .L_22)
.L_22:
        /*005c*/ 	.word	0x00000000
        /*0060*/ 	.short	0x0002
        /*0062*/ 	.short	0x0010
        /*0064*/ 	.byte	0x00, 0xf4, 0x21, 0x00


	//----- nvinfo : EIATTR_KPARAM_INFO
	.align		4
.L_23:
        /*0068*/ 	.byte	0x04, 0x17
        /*006a*/ 	.short	(.L_25 - .L_24)
.L_24:
        /*006c*/ 	.word	0x00000000
        /*0070*/ 	.short	0x0001
        /*0072*/ 	.short	0x0008
        /*0074*/ 	.byte	0x00, 0xf4, 0x21, 0x00


	//----- nvinfo : EIATTR_KPARAM_INFO
	.align		4
.L_25:
        /*0078*/ 	.byte	0x04, 0x17
        /*007a*/ 	.short	(.L_27 - .L_26)
.L_26:
        /*007c*/ 	.word	0x00000000
        /*0080*/ 	.short	0x0000
        /*0082*/ 	.short	0x0000
        /*0084*/ 	.byte	0x00, 0xf4, 0x21, 0x00


	//----- nvinfo : EIATTR_SPARSE_MMA_MASK
	.align		4
.L_27:
        /*0088*/ 	.byte	0x03, 0x50
        /*008a*/ 	.short	0x0000


	//----- nvinfo : EIATTR_MAXREG_COUNT
	.align		4
        /*008c*/ 	.byte	0x03, 0x1b
        /*008e*/ 	.short	0x00ff


	//----- nvinfo : EIATTR_EXIT_INSTR_OFFSETS
	.align		4
        /*0090*/ 	.byte	0x04, 0x1c
        /*0092*/ 	.short	(.L_29 - .L_28)


	//   ....[0]....
.L_28:
        /*0094*/ 	.word	0x00000350


	//   ....[1]....
        /*0098*/ 	.word	0x00000370


	//----- nvinfo : EIATTR_REQNTID
	.align		4
.L_29:
        /*009c*/ 	.byte	0x04, 0x10
        /*009e*/ 	.short	(.L_31 - .L_30)
.L_30:
        /*00a0*/ 	.word	0x00000020
        /*00a4*/ 	.word	0x00000001
        /*00a8*/ 	.word	0x00000001


	//----- nvinfo : EIATTR_CBANK_PARAM_SIZE
	.align		4
.L_31:
        /*00ac*/ 	.byte	0x03, 0x19
        /*00ae*/ 	.short	0x003c


	//----- nvinfo : EIATTR_PARAM_CBANK
	.align		4
        /*00b0*/ 	.byte	0x04, 0x0a
        /*00b2*/ 	.short	(.L_33 - .L_32)
	.align		4
.L_32:
        /*00b4*/ 	.word	index@(.nv.constant0.triton_poi_fused__native_batch_norm_legit_no_training_add_1)
        /*00b8*/ 	.short	0x0210
        /*00ba*/ 	.short	0x003c


	//----- nvinfo : EIATTR_SW_WAR
	.align		4
.L_33:
        /*00bc*/ 	.byte	0x04, 0x36
        /*00be*/ 	.short	(.L_35 - .L_34)
.L_34:
        /*00c0*/ 	.word	0x00000008
.L_35:


//--------------------- .nv.callgraph             --------------------------
	.section	.nv.callgraph,"",@"SHT_CUDA_CALLGRAPH"
	.align	4
	.sectionentsize	8
	.align		4
        /*0000*/ 	.word	0x00000000
	.align		4
        /*0004*/ 	.word	0xffffffff
	.align		4
        /*0008*/ 	.word	0x00000000
	.align		4
        /*000c*/ 	.word	0xfffffffe
	.align		4
        /*0010*/ 	.word	0x00000000
	.align		4
        /*0014*/ 	.word	0xfffffffd
	.align		4
        /*0018*/ 	.word	0x00000000
	.align		4
        /*001c*/ 	.word	0xfffffffc


//--------------------- .nv.constant4             --------------------------
	.section	.nv.constant4,"a",@progbits
	.align	8
	.align		8
.nv.constant4:
        /*0000*/ 	.dword	_$_str
	.align		8
        /*0008*/ 	.dword	_$_str_$_2


//--------------------- .text.triton_poi_fused__native_batch_norm_legit_no_training_add_1 --------------------------
	.section	.text.triton_poi_fused__native_batch_norm_legit_no_training_add_1,"ax",@progbits
	.align	128
        .global         triton_poi_fused__native_batch_norm_legit_no_training_add_1
        .type           triton_poi_fused__native_batch_norm_legit_no_training_add_1,@function
        .size           triton_poi_fused__native_batch_norm_legit_no_training_add_1,(.L_x_1 - triton_poi_fused__native_batch_norm_legit_no_training_add_1)
        .other          triton_poi_fused__native_batch_norm_legit_no_training_add_1,@"STO_CUDA_ENTRY STV_DEFAULT"
triton_poi_fused__native_batch_norm_legit_no_training_add_1:
.text.triton_poi_fused__native_batch_norm_legit_no_training_add_1:
[----:B------:R-:W0:Y:S01]  /*0000*/  LDC R1, c[0x0][0x28] ;  /* 0x00000a00ff017b82 */ /* 0x000e220000000800 */
[----:B------:R-:W1:Y:S07]  /*0010*/  S2R R20, SR_TID.X ;  /* 0x0000000000147919 */ /* 0x000e6e0000002100 */
[----:B------:R-:W2:Y:S01]  /*0020*/  LDC.64 R6, c[0x0][0x220] ;  /* 0x00008800ff067b82 */ /* 0x000ea20000000a00 */
[----:B------:R-:W-:Y:S01]  /*0030*/  HFMA2.MMA R14, -RZ, RZ, 0, 0 ;  /* 0x00000000ff0e7435 */ /* 0x000fe200000001ff */
[----:B------:R-:W-:Y:S01]  /*0040*/  ULDC.64 UR4, c[0x0][0x208] ;  /* 0x0000820000047ab9 */ /* 0x000fe20000000a00 */
[----:B------:R-:W3:Y:S05]  /*0050*/  S2R R15, SR_CTAID.X ;  /* 0x00000000000f7919 */ /* 0x000eea0000002500 */
[----:B------:R-:W4:Y:S08]  /*0060*/  LDC.64 R4, c[0x0][0x218] ;  /* 0x00008600ff047b82 */ /* 0x000f300000000a00 */
[----:B------:R-:W5:Y:S08]  /*0070*/  LDC.64 R8, c[0x0][0x228] ;  /* 0x00008a00ff087b82 */ /* 0x000f700000000a00 */
[----:B------:R-:W5:Y:S01]  /*0080*/  LDC.64 R10, c[0x0][0x230] ;  /* 0x00008c00ff0a7b82 */ /* 0x000f620000000a00 */
[----:B-1----:R-:W-:-:S07]  /*0090*/  LOP3.LUT R0, R20, 0xf, RZ, 0xc0, !PT ;  /* 0x0000000f14007812 */ /* 0x002fce00078ec0ff */
[----:B------:R-:W1:Y:S01]  /*00a0*/  LDC.64 R12, c[0x0][0x238] ;  /* 0x00008e00ff0c7b82 */ /* 0x000e620000000a00 */
[----:B---3--:R-:W-:Y:S02]  /*00b0*/  SHF.R.S32.HI R2, RZ, 0x1b, R15 ;  /* 0x0000001bff027819 */ /* 0x008fe4000001140f */
[----:B------:R-:W-:Y:S02]  /*00c0*/  LEA R15, R15, R0, 0x4 ;  /* 0x000000000f0f7211 */ /* 0x000fe400078e20ff */
[----:B------:R-:W-:Y:S02]  /*00d0*/  SGXT R0, R2, 0x1 ;  /* 0x000000010200781a */ /* 0x000fe40000000200 */
[----:B------:R-:W-:Y:S01]  /*00e0*/  ISETP.GE.AND P0, PT, R15, 0x10, PT ;  /* 0x000000100f00780c */ /* 0x000fe20003f06270 */
[----:B------:R-:W3:Y:S01]  /*00f0*/  LDC.64 R2, c[0x0][0x210] ;  /* 0x00008400ff027b82 */ /* 0x000ee20000000a00 */
[----:B------:R-:W-:-:S04]  /*0100*/  LEA.HI R0, R0, R15, RZ, 0x2 ;  /* 0x0000000f00007211 */ /* 0x000fc800078f10ff */
[----:B------:R-:W-:-:S04]  /*0110*/  LOP3.LUT R0, R0, 0xfffffffc, RZ, 0xc0, !PT ;  /* 0xfffffffc00007812 */ /* 0x000fc800078ec0ff */
[----:B------:R-:W-:-:S05]  /*0120*/  IADD3 R17, R15, -R0, RZ ;  /* 0x800000000f117210 */ /* 0x000fca0007ffe0ff */
[----:B--2---:R-:W-:-:S05]  /*0130*/  IMAD.WIDE R6, R17, 0x4, R6 ;  /* 0x0000000411067825 */ /* 0x004fca00078e0206 */
[----:B------:R5:W2:Y:S01]  /*0140*/  @!P0 LDG.E.EL R14, desc[UR4][R6.64] ;  /* 0x00000004060e8981 */ /* 0x000aa2000c2e1900 */
[----:B------:R-:W-:Y:S02]  /*0150*/  MOV R0, RZ ;  /* 0x000000ff00007202 */ /* 0x000fe40000000f00 */
[----:B------:R-:W-:Y:S01]  /*0160*/  CS2R R18, SRZ ;  /* 0x0000000000127805 */ /* 0x000fe2000001ff00 */
[----:B----4-:R-:W-:-:S04]  /*0170*/  IMAD.WIDE R4, R17, 0x4, R4 ;  /* 0x0000000411047825 */ /* 0x010fc800078e0204 */
[----:B---3--:R-:W-:Y:S01]  /*0180*/  IMAD.WIDE R2, R15, 0x4, R2 ;  /* 0x000000040f027825 */ /* 0x008fe200078e0202 */
[----:B------:R3:W4:Y:S03]  /*0190*/  @!P0 LDG.E.EL R19, desc[UR4][R4.64] ;  /* 0x0000000404138981 */ /* 0x000726000c2e1900 */
[C---:B-----5:R-:W-:Y:S01]  /*01a0*/  IMAD.WIDE R6, R17.reuse, 0x4, R8 ;  /* 0x0000000411067825 */ /* 0x060fe200078e0208 */
[----:B------:R5:W4:Y:S03]  /*01b0*/  @!P0 LDG.E R0, desc[UR4][R2.64] ;  /* 0x0000000402008981 */ /* 0x000b26000c1e1900 */
[----:B0-----:R-:W-:Y:S01]  /*01c0*/  IMAD.WIDE R8, R17, 0x4, R10 ;  /* 0x0000000411087825 */ /* 0x001fe200078e020a */
[----:B------:R-:W-:-:S03]  /*01d0*/  CS2R R16, SRZ ;  /* 0x0000000000107805 */ /* 0x000fc6000001ff00 */
[----:B-1----:R-:W-:-:S03]  /*01e0*/  IMAD.WIDE R10, R15, 0x4, R12 ;  /* 0x000000040f0a7825 */ /* 0x002fc600078e020c */
[----:B------:R-:W4:Y:S01]  /*01f0*/  @!P0 LDG.E.EL R16, desc[UR4][R6.64] ;  /* 0x0000000406108981 */ /* 0x000f22000c2e1900 */
[----:B---3--:R-:W-:Y:S01]  /*0200*/  HFMA2.MMA R5, -RZ, RZ, 1.625, 0 ;  /* 0x3e800000ff057435 */ /* 0x008fe200000001ff */
[----:B-----5:R-:W0:Y:S02]  /*0210*/  LDC.64 R2, c[0x0][0x240] ;  /* 0x00009000ff027b82 */ /* 0x020e240000000a00 */
[----:B------:R-:W3:Y:S04]  /*0220*/  @!P0 LDG.E.EL R17, desc[UR4][R8.64] ;  /* 0x0000000408118981 */ /* 0x000ee8000c2e1900 */
[----:B------:R-:W5:Y:S01]  /*0230*/  @!P0 LDG.E R18, desc[UR4][R10.64] ;  /* 0x000000040a128981 */ /* 0x000f62000c1e1900 */
[----:B0-----:R-:W-:-:S04]  /*0240*/  IMAD.WIDE R2, R15, 0x4, R2 ;  /* 0x000000040f027825 */ /* 0x001fc800078e0202 */
[----:B--2---:R-:W-:-:S04]  /*0250*/  FADD R14, R14, 9.9999997473787516356e-06 ;  /* 0x3727c5ac0e0e7421 */ /* 0x004fc80000000000 */
[----:B------:R-:W0:Y:S02]  /*0260*/  MUFU.SQRT R4, R14 ;  /* 0x0000000e00047308 */ /* 0x000e240000002000 */
[C---:B0-----:R-:W-:Y:S02]  /*0270*/  FSETP.GT.AND P0, PT, R4.reuse, 8.50705917302346158658e+37, PT ;  /* 0x7e8000000400780b */ /* 0x041fe40003f04000 */
[----:B------:R-:W-:-:S11]  /*0280*/  FSETP.GEU.AND P1, PT, R4, 1.175494350822287508e-38, PT ;  /* 0x008000000400780b */ /* 0x000fd60003f2e000 */
[----:B------:R-:W-:-:S04]  /*0290*/  @P0 FMUL R4, R4, 0.25 ;  /* 0x3e80000004040820 */ /* 0x000fc80000400000 */
[----:B------:R-:W-:-:S06]  /*02a0*/  @!P1 FMUL R4, R4, 16777216 ;  /* 0x4b80000004049820 */ /* 0x000fcc0000400000 */
[----:B------:R-:W0:Y:S01]  /*02b0*/  MUFU.RCP R4, R4 ;  /* 0x0000000400047308 */ /* 0x000e220000001000 */
[----:B------:R-:W-:Y:S02]  /*02c0*/  FSEL R5, R5, 1, P0 ;  /* 0x3f80000005057808 */ /* 0x000fe40000000000 */
[----:B------:R-:W-:-:S03]  /*02d0*/  LOP3.LUT P0, RZ, R20, 0x10, RZ, 0xc0, !PT ;  /* 0x0000001014ff7812 */ /* 0x000fc6000780c0ff */
[----:B------:R-:W-:Y:S01]  /*02e0*/  @!P1 FMUL R5, R5, 16777216 ;  /* 0x4b80000005059820 */ /* 0x000fe20000400000 */
[----:B------:R-:W-:Y:S01]  /*02f0*/  ISETP.LT.AND P0, PT, R15, 0x10, !P0 ;  /* 0x000000100f00780c */ /* 0x000fe20004701270 */
[----:B----4-:R-:W-:Y:S02]  /*0300*/  FADD R0, -R19, R0 ;  /* 0x0000000013007221 */ /* 0x010fe40000000100 */
[----:B0-----:R-:W-:-:S04]  /*0310*/  FMUL R5, R4, R5 ;  /* 0x0000000504057220 */ /* 0x001fc80000400000 */
[----:B------:R-:W-:-:S04]  /*0320*/  FMUL R0, R0, R5 ;  /* 0x0000000500007220 */ /* 0x000fc80000400000 */
[----:B---3--:R-:W-:-:S04]  /*0330*/  FFMA R17, R0, R16, R17 ;  /* 0x0000001000117223 */ /* 0x008fc80000000011 */
[----:B-----5:R-:W-:Y:S01]  /*0340*/  FADD R17, R17, R18 ;  /* 0x0000001211117221 */ /* 0x020fe20000000000 */
[----:B------:R-:W-:Y:S06]  /*0350*/  @!P0 EXIT ;  /* 0x000000000000894d */ /* 0x000fec0003800000 */
[----:B------:R-:W-:Y:S01]  /*0360*/  STG.E desc[UR4][R2.64], R17 ;  /* 0x0000001102007986 */ /* 0x000fe2000c101904 */
[----:B------:R-:W-:Y:S05]  /*0370*/  EXIT ;  /* 0x000000000000794d */ /* 0x000fea0003800000 */
.L_x_0:
[----:B------:R-:W-:-:S00]  /*0380*/  BRA `(.L_x_0) ;  /* 0xfffffffc00fc7947 */ /* 0x000fc0000383ffff */
[----:B------:R-:W-:-:S00]  /*0390*/  NOP ;  /* 0x0000000000007918 */ /* 0x000fc00000000000 */
        /* <DEDUP_REMOVED lines=14> */
.L_x_1:


//--------------------- .nv.global.init           --------------------------
	.section	.nv.global.init,"aw",@progbits
.nv.global.init:
	.type		_$_str,@object
	.size		_$_str,(_$_str_$_2 - _$_str)
_$_str:
        /*0000*/ 	.byte	0x5f, 0x5f, 0x43, 0x55, 0x44, 0x41, 0x5f, 0x46, 0x54, 0x5a, 0x00
	.type		_$_str_$_2,@object
	.size		_$_str_$_2,(.L_1 - _$_str_$_2)
_$_str_$_2:
        /*000b*/ 	.byte	0x5f, 0x5f, 0x43, 0x55, 0x44, 0x41, 0x5f, 0x50, 0x52, 0x45, 0x43, 0x5f, 0x53, 0x51, 0x52, 0x54
        /*001b*/ 	.byte	0x00
.L_1:


//--------------------- .nv.constant0.triton_poi_fused__native_batch_norm_legit_no_training_add_1 --------------------------
	.section	.nv.constant0.triton_poi_fused__native_batch_norm_legit_no_training_add_1,"a",@progbits
	.sectionflags	@""
	.align	4
.nv.constant0.triton_poi_fused__native_batch_norm_legit_no_training_add_1:
	.zero		588
